//
// Generated by NVIDIA NVVM Compiler
//
// Compiler Build ID: CL-36424714
// Cuda compilation tools, release 13.0, V13.0.88
// Based on NVVM 20.0.0
//

.version 9.0
.target sm_100
.address_size 64

	// .globl	_Z14cudaDiffKernelPKdiPd
.extern .func  (.param .b32 func_retval0) vprintf
(
	.param .b64 vprintf_param_0,
	.param .b64 vprintf_param_1
)
;
.global .align 1 .b8 $str[40] = {84, 104, 114, 101, 97, 100, 32, 37, 100, 58, 32, 68, 121, 91, 37, 100, 93, 32, 61, 32, 37, 102, 44, 32, 112, 110, 110, 52, 48, 91, 37, 100, 93, 32, 61, 32, 37, 102, 10};
.extern .shared .align 16 .b8 shared_data[];

.visible .entry _Z14cudaDiffKernelPKdiPd(
	.param .u64 .ptr .align 1 _Z14cudaDiffKernelPKdiPd_param_0,
	.param .u32 _Z14cudaDiffKernelPKdiPd_param_1,
	.param .u64 .ptr .align 1 _Z14cudaDiffKernelPKdiPd_param_2
)
{
	.reg .pred 	%p<2>;
	.reg .b32 	%r<7>;
	.reg .b64 	%rd<8>;
	.reg .b64 	%fd<4>;

	ld.param.u64 	%rd1, [_Z14cudaDiffKernelPKdiPd_param_0];
	ld.param.u32 	%r2, [_Z14cudaDiffKernelPKdiPd_param_1];
	ld.param.u64 	%rd2, [_Z14cudaDiffKernelPKdiPd_param_2];
	mov.u32 	%r3, %tid.x;
	mov.u32 	%r4, %ctaid.x;
	mov.u32 	%r5, %ntid.x;
	mad.lo.s32 	%r1, %r4, %r5, %r3;
	add.s32 	%r6, %r2, -1;
	setp.ge.s32 	%p1, %r1, %r6;
	@%p1 bra 	$L__BB0_2;
	cvta.to.global.u64 	%rd3, %rd1;
	cvta.to.global.u64 	%rd4, %rd2;
	mul.wide.s32 	%rd5, %r1, 8;
	add.s64 	%rd6, %rd3, %rd5;
	ld.global.f64 	%fd1, [%rd6+8];
	ld.global.f64 	%fd2, [%rd6];
	sub.f64 	%fd3, %fd1, %fd2;
	add.s64 	%rd7, %rd4, %rd5;
	st.global.f64 	[%rd7], %fd3;
$L__BB0_2:
	ret;

}
	// .globl	_Z20calculatePNN40KernelPdidS_
.visible .entry _Z20calculatePNN40KernelPdidS_(
	.param .u64 .ptr .align 1 _Z20calculatePNN40KernelPdidS__param_0,
	.param .u32 _Z20calculatePNN40KernelPdidS__param_1,
	.param .f64 _Z20calculatePNN40KernelPdidS__param_2,
	.param .u64 .ptr .align 1 _Z20calculatePNN40KernelPdidS__param_3
)
{
	.local .align 16 .b8 	__local_depot1[32];
	.reg .b64 	%SP;
	.reg .b64 	%SPL;
	.reg .pred 	%p<3>;
	.reg .b32 	%r<9>;
	.reg .b64 	%rd<16>;
	.reg .b64 	%fd<10>;

	mov.u64 	%SPL, __local_depot1;
	cvta.local.u64 	%SP, %SPL;
	ld.param.u64 	%rd3, [_Z20calculatePNN40KernelPdidS__param_0];
	ld.param.u32 	%r2, [_Z20calculatePNN40KernelPdidS__param_1];
	ld.param.f64 	%fd4, [_Z20calculatePNN40KernelPdidS__param_2];
	ld.param.u64 	%rd4, [_Z20calculatePNN40KernelPdidS__param_3];
	cvta.to.global.u64 	%rd1, %rd4;
	cvta.to.global.u64 	%rd2, %rd3;
	mov.u32 	%r3, %tid.x;
	mov.u32 	%r4, %ctaid.x;
	mov.u32 	%r5, %ntid.x;
	mad.lo.s32 	%r1, %r4, %r5, %r3;
	add.s32 	%r6, %r2, -1;
	setp.lt.s32 	%p1, %r1, %r6;
	@%p1 bra 	$L__BB1_2;
	mul.wide.s32 	%rd5, %r1, 8;
	add.s64 	%rd6, %rd1, %rd5;
	ld.global.f64 	%fd9, [%rd6];
	bra.uni 	$L__BB1_3;
$L__BB1_2:
	mul.wide.s32 	%rd7, %r1, 8;
	add.s64 	%rd8, %rd2, %rd7;
	ld.global.f64 	%fd5, [%rd8];
	abs.f64 	%fd6, %fd5;
	mul.f64 	%fd7, %fd6, 0d408F400000000000;
	setp.gt.f64 	%p2, %fd7, %fd4;
	selp.f64 	%fd9, 0d3FF0000000000000, 0d0000000000000000, %p2;
	add.s64 	%rd9, %rd1, %rd7;
	st.global.f64 	[%rd9], %fd9;
$L__BB1_3:
	add.u64 	%rd10, %SP, 0;
	add.u64 	%rd11, %SPL, 0;
	mul.wide.s32 	%rd12, %r1, 8;
	add.s64 	%rd13, %rd2, %rd12;
	ld.global.f64 	%fd8, [%rd13];
	st.local.v2.u32 	[%rd11], {%r1, %r1};
	st.local.f64 	[%rd11+8], %fd8;
	st.local.u32 	[%rd11+16], %r1;
	st.local.f64 	[%rd11+24], %fd9;
	mov.u64 	%rd14, $str;
	cvta.global.u64 	%rd15, %rd14;
	{ // callseq 0, 0
	.param .b64 param0;
	st.param.b64 	[param0], %rd15;
	.param .b64 param1;
	st.param.b64 	[param1], %rd10;
	.param .b32 retval0;
	call.uni (retval0), 
	vprintf, 
	(
	param0, 
	param1
	);
	ld.param.b32 	%r7, [retval0];
	} // callseq 0
	ret;

}
	// .globl	_Z15reductionKernelPdiS_
.visible .entry _Z15reductionKernelPdiS_(
	.param .u64 .ptr .align 1 _Z15reductionKernelPdiS__param_0,
	.param .u32 _Z15reductionKernelPdiS__param_1,
	.param .u64 .ptr .align 1 _Z15reductionKernelPdiS__param_2
)
{
	.reg .pred 	%p<6>;
	.reg .b32 	%r<20>;
	.reg .b64 	%rd<9>;
	.reg .b64 	%fd<8>;

	ld.param.u64 	%rd1, [_Z15reductionKernelPdiS__param_0];
	ld.param.u32 	%r7, [_Z15reductionKernelPdiS__param_1];
	ld.param.u64 	%rd2, [_Z15reductionKernelPdiS__param_2];
	mov.u32 	%r1, %tid.x;
	mov.u32 	%r8, %ctaid.x;
	mov.u32 	%r2, %ntid.x;
	mad.lo.s32 	%r3, %r8, %r2, %r1;
	setp.ge.s32 	%p1, %r3, %r7;
	mov.f64 	%fd7, 0d0000000000000000;
	@%p1 bra 	$L__BB2_2;
	cvta.to.global.u64 	%rd3, %rd1;
	mul.wide.s32 	%rd4, %r3, 8;
	add.s64 	%rd5, %rd3, %rd4;
	ld.global.f64 	%fd7, [%rd5];
$L__BB2_2:
	shl.b32 	%r9, %r1, 3;
	mov.u32 	%r10, shared_data;
	add.s32 	%r11, %r10, %r9;
	st.shared.f64 	[%r11], %fd7;
	bar.sync 	0;
	setp.lt.u32 	%p2, %r2, 2;
	@%p2 bra 	$L__BB2_7;
	mov.b32 	%r19, 1;
$L__BB2_4:
	shl.b32 	%r5, %r19, 1;
	mul.lo.s32 	%r6, %r5, %r1;
	setp.ge.u32 	%p3, %r6, %r2;
	@%p3 bra 	$L__BB2_6;
	add.s32 	%r13, %r6, %r19;
	shl.b32 	%r14, %r13, 3;
	add.s32 	%r16, %r10, %r14;
	ld.shared.f64 	%fd4, [%r16];
	shl.b32 	%r17, %r6, 3;
	add.s32 	%r18, %r10, %r17;
	ld.shared.f64 	%fd5, [%r18];
	add.f64 	%fd6, %fd4, %fd5;
	st.shared.f64 	[%r18], %fd6;
$L__BB2_6:
	bar.sync 	0;
	setp.lt.u32 	%p4, %r5, %r2;
	mov.u32 	%r19, %r5;
	@%p4 bra 	$L__BB2_4;
$L__BB2_7:
	setp.ne.s32 	%p5, %r1, 0;
	@%p5 bra 	$L__BB2_9;
	ld.shared.u64 	%rd6, [shared_data];
	cvta.to.global.u64 	%rd7, %rd2;
	atom.global.add.u64 	%rd8, [%rd7], %rd6;
$L__BB2_9:
	ret;

}


// ===== COMPILED SASS (sm_100) =====

	.target	sm_100

	.elftype	@"ET_EXEC"


//--------------------- .note.nv.tkinfo           --------------------------
	.section	.note.nv.tkinfo,"",@"SHT_NOTE"
	.sectionflags	@"SHF_NOTE_NV_TKINFO"
	.tkinfo
        /*0018*/ 	.word	0x00000002
        /*0030*/ 	.string	""
        /*0030*/ 	.string	"ptxas"
        /*0030*/ 	.string	"Cuda compilation tools, release 13.0, V13.0.88"
        /*0030*/ 	.string	"Build cuda_13.0.r13.0/compiler.36424714_0"
        /*0030*/ 	.string	"-arch sm_100 -m 64 "



//--------------------- .note.nv.cuinfo           --------------------------
	.section	.note.nv.cuinfo,"",@"SHT_NOTE"
	.sectionflags	@"SHF_NOTE_NV_CUINFO"
        /*0018*/ 	.short	0x0002
        /*001a*/ 	.short	0x0064
        /*001c*/ 	.short	0x0082
	.zero		2


//--------------------- .nv.info                  --------------------------
	.section	.nv.info,"",@"SHT_CUDA_INFO"
	.align	4


	//----- nvinfo : EIATTR_REGCOUNT
	.align		4
        /*0000*/ 	.byte	0x04, 0x2f
        /*0002*/ 	.short	(.L_2 - .L_1)
	.align		4
.L_1:
        /*0004*/ 	.word	index@(_Z14cudaDiffKernelPKdiPd)
        /*0008*/ 	.word	0x0000000e


	//----- nvinfo : EIATTR_FRAME_SIZE
	.align		4
.L_2:
        /*000c*/ 	.byte	0x04, 0x11
        /*000e*/ 	.short	(.L_4 - .L_3)
	.align		4
.L_3:
        /*0010*/ 	.word	index@(_Z14cudaDiffKernelPKdiPd)
        /*0014*/ 	.word	0x00000000


	//----- nvinfo : EIATTR_REGCOUNT
	.align		4
.L_4:
        /*0018*/ 	.byte	0x04, 0x2f
        /*001a*/ 	.short	(.L_6 - .L_5)
	.align		4
.L_5:
        /*001c*/ 	.word	index@(_Z20calculatePNN40KernelPdidS_)
        /*0020*/ 	.word	0x00000018


	//----- nvinfo : EIATTR_FRAME_SIZE
	.align		4
.L_6:
        /*0024*/ 	.byte	0x04, 0x11
        /*0026*/ 	.short	(.L_8 - .L_7)
	.align		4
.L_7:
        /*0028*/ 	.word	index@(_Z20calculatePNN40KernelPdidS_)
        /*002c*/ 	.word	0x00000020


	//----- nvinfo : EIATTR_REGCOUNT
	.align		4
.L_8:
        /*0030*/ 	.byte	0x04, 0x2f
        /*0032*/ 	.short	(.L_10 - .L_9)
	.align		4
.L_9:
        /*0034*/ 	.word	index@(_Z15reductionKernelPdiS_)
        /*0038*/ 	.word	0x0000000c


	//----- nvinfo : EIATTR_FRAME_SIZE
	.align		4
.L_10:
        /*003c*/ 	.byte	0x04, 0x11
        /*003e*/ 	.short	(.L_12 - .L_11)
	.align		4
.L_11:
        /*0040*/ 	.word	index@(_Z15reductionKernelPdiS_)
        /*0044*/ 	.word	0x00000000


	//----- nvinfo : EIATTR_MIN_STACK_SIZE
	.align		4
.L_12:
        /*0048*/ 	.byte	0x04, 0x12
        /*004a*/ 	.short	(.L_14 - .L_13)
	.align		4
.L_13:
        /*004c*/ 	.word	index@(_Z15reductionKernelPdiS_)
        /*0050*/ 	.word	0x00000000


	//----- nvinfo : EIATTR_MIN_STACK_SIZE
	.align		4
.L_14:
        /*0054*/ 	.byte	0x04, 0x12
        /*0056*/ 	.short	(.L_16 - .L_15)
	.align		4
.L_15:
        /*0058*/ 	.word	index@(_Z20calculatePNN40KernelPdidS_)
        /*005c*/ 	.word	0x00000020


	//----- nvinfo : EIATTR_MIN_STACK_SIZE
	.align		4
.L_16:
        /*0060*/ 	.byte	0x04, 0x12
        /*0062*/ 	.short	(.L_18 - .L_17)
	.align		4
.L_17:
        /*0064*/ 	.word	index@(_Z14cudaDiffKernelPKdiPd)
        /*0068*/ 	.word	0x00000000
.L_18:


//--------------------- .nv.compat                --------------------------
	.section	.nv.compat,"",@"SHT_CUDA_COMPAT_INFO"
	.align	4
        /*0000*/ 	.byte	0x02, 0x09, 0x00, 0x00, 0x02, 0x02, 0x01, 0x00, 0x02, 0x05, 0x05, 0x00, 0x03, 0x07, 0x01, 0x01
        /*0010*/ 	.byte	0x02, 0x03, 0x00, 0x00, 0x02, 0x06, 0x01, 0x00, 0x04, 0x0b, 0x08, 0x00, 0x01, 0x00, 0x00, 0x00
        /*0020*/ 	.byte	0x00, 0x00, 0x00, 0x00


//--------------------- .nv.info._Z15reductionKernelPdiS_ --------------------------
	.section	.nv.info._Z15reductionKernelPdiS_,"",@"SHT_CUDA_INFO"
	.sectionflags	@""
	.align	4


	//----- nvinfo : EIATTR_CUDA_API_VERSION
	.align		4
        /*0000*/ 	.byte	0x04, 0x37
        /*0002*/ 	.short	(.L_20 - .L_19)
.L_19:
        /*0004*/ 	.word	0x00000082


	//----- nvinfo : EIATTR_KPARAM_INFO
	.align		4
.L_20:
        /*0008*/ 	.byte	0x04, 0x17
        /*000a*/ 	.short	(.L_22 - .L_21)
.L_21:
        /*000c*/ 	.word	0x00000000
        /*0010*/ 	.short	0x0002
        /*0012*/ 	.short	0x0010
        /*0014*/ 	.byte	0x00, 0xf5, 0x21, 0x00


	//----- nvinfo : EIATTR_KPARAM_INFO
	.align		4
.L_22:
        /*0018*/ 	.byte	0x04, 0x17
        /*001a*/ 	.short	(.L_24 - .L_23)
.L_23:
        /*001c*/ 	.word	0x00000000
        /*0020*/ 	.short	0x0001
        /*0022*/ 	.short	0x0008
        /*0024*/ 	.byte	0x00, 0xf0, 0x11, 0x00


	//----- nvinfo : EIATTR_KPARAM_INFO
	.align		4
.L_24:
        /*0028*/ 	.byte	0x04, 0x17
        /*002a*/ 	.short	(.L_26 - .L_25)
.L_25:
        /*002c*/ 	.word	0x00000000
        /*0030*/ 	.short	0x0000
        /*0032*/ 	.short	0x0000
        /*0034*/ 	.byte	0x00, 0xf5, 0x21, 0x00


	//----- nvinfo : EIATTR_SPARSE_MMA_MASK
	.align		4
.L_26:
        /*0038*/ 	.byte	0x03, 0x50
        /*003a*/ 	.short	0x0000


	//----- nvinfo : EIATTR_MAXREG_COUNT
	.align		4
        /*003c*/ 	.byte	0x03, 0x1b
        /*003e*/ 	.short	0x00ff


	//----- nvinfo : EIATTR_NUM_BARRIERS
	.align		4
        /*0040*/ 	.byte	0x02, 0x4c
        /*0042*/ 	.byte	0x01
	.zero		1


	//----- nvinfo : EIATTR_MERCURY_ISA_VERSION
	.align		4
        /*0044*/ 	.byte	0x03, 0x5f
        /*0046*/ 	.short	0x0101


	//----- nvinfo : EIATTR_VRC_CTA_INIT_COUNT
	.align		4
        /*0048*/ 	.byte	0x02, 0x4a
	.zero		1
	.zero		1


	//----- nvinfo : EIATTR_EXIT_INSTR_OFFSETS
	.align		4
        /*004c*/ 	.byte	0x04, 0x1c
        /*004e*/ 	.short	(.L_28 - .L_27)


	//   ....[0]....
.L_27:
        /*0050*/ 	.word	0x00000240


	//   ....[1]....
        /*0054*/ 	.word	0x000002b0


	//----- nvinfo : EIATTR_CBANK_PARAM_SIZE
	.align		4
.L_28:
        /*0058*/ 	.byte	0x03, 0x19
        /*005a*/ 	.short	0x0018


	//----- nvinfo : EIATTR_PARAM_CBANK
	.align		4
        /*005c*/ 	.byte	0x04, 0x0a
        /*005e*/ 	.short	(.L_30 - .L_29)
	.align		4
.L_29:
        /*0060*/ 	.word	index@(.nv.constant0._Z15reductionKernelPdiS_)
        /*0064*/ 	.short	0x0380
        /*0066*/ 	.short	0x0018


	//----- nvinfo : EIATTR_SW_WAR
	.align		4
.L_30:
        /*0068*/ 	.byte	0x04, 0x36
        /*006a*/ 	.short	(.L_32 - .L_31)
.L_31:
        /*006c*/ 	.word	0x00000008
.L_32:


//--------------------- .nv.info._Z20calculatePNN40KernelPdidS_ --------------------------
	.section	.nv.info._Z20calculatePNN40KernelPdidS_,"",@"SHT_CUDA_INFO"
	.sectionflags	@""
	.align	4


	//----- nvinfo : EIATTR_CUDA_API_VERSION
	.align		4
        /*0000*/ 	.byte	0x04, 0x37
        /*0002*/ 	.short	(.L_34 - .L_33)
.L_33:
        /*0004*/ 	.word	0x00000082


	//----- nvinfo : EIATTR_KPARAM_INFO
	.align		4
.L_34:
        /*0008*/ 	.byte	0x04, 0x17
        /*000a*/ 	.short	(.L_36 - .L_35)
.L_35:
        /*000c*/ 	.word	0x00000000
        /*0010*/ 	.short	0x0003
        /*0012*/ 	.short	0x0018
        /*0014*/ 	.byte	0x00, 0xf5, 0x21, 0x00


	//----- nvinfo : EIATTR_KPARAM_INFO
	.align		4
.L_36:
        /*0018*/ 	.byte	0x04, 0x17
        /*001a*/ 	.short	(.L_38 - .L_37)
.L_37:
        /*001c*/ 	.word	0x00000000
        /*0020*/ 	.short	0x0002
        /*0022*/ 	.short	0x0010
        /*0024*/ 	.byte	0x00, 0xf0, 0x21, 0x00


	//----- nvinfo : EIATTR_KPARAM_INFO
	.align		4
.L_38:
        /*0028*/ 	.byte	0x04, 0x17
        /*002a*/ 	.short	(.L_40 - .L_39)
.L_39:
        /*002c*/ 	.word	0x00000000
        /*0030*/ 	.short	0x0001
        /*0032*/ 	.short	0x0008
        /*0034*/ 	.byte	0x00, 0xf0, 0x11, 0x00


	//----- nvinfo : EIATTR_KPARAM_INFO
	.align		4
.L_40:
        /*0038*/ 	.byte	0x04, 0x17
        /*003a*/ 	.short	(.L_42 - .L_41)
.L_41:
        /*003c*/ 	.word	0x00000000
        /*0040*/ 	.short	0x0000
        /*0042*/ 	.short	0x0000
        /*0044*/ 	.byte	0x00, 0xf5, 0x21, 0x00


	//----- nvinfo : EIATTR_SPARSE_MMA_MASK
	.align		4
.L_42:
        /*0048*/ 	.byte	0x03, 0x50
        /*004a*/ 	.short	0x0000


	//----- nvinfo : EIATTR_MAXREG_COUNT
	.align		4
        /*004c*/ 	.byte	0x03, 0x1b
        /*004e*/ 	.short	0x00ff


	//----- nvinfo : EIATTR_EXTERNS
	.align		4
        /*0050*/ 	.byte	0x04, 0x0f
        /*0052*/ 	.short	(.L_44 - .L_43)


	//   ....[0]....
	.align		4
.L_43:
        /*0054*/ 	.word	index@(vprintf)


	//----- nvinfo : EIATTR_MERCURY_ISA_VERSION
	.align		4
.L_44:
        /*0058*/ 	.byte	0x03, 0x5f
        /*005a*/ 	.short	0x0101


	//----- nvinfo : EIATTR_VRC_CTA_INIT_COUNT
	.align		4
        /*005c*/ 	.byte	0x02, 0x4a
	.zero		1
	.zero		1


	//----- nvinfo : EIATTR_SYSCALL_OFFSETS
	.align		4
        /*0060*/ 	.byte	0x04, 0x46
        /*0062*/ 	.short	(.L_46 - .L_45)


	//   ....[0]....
.L_45:
        /*0064*/ 	.word	0x00000280


	//----- nvinfo : EIATTR_EXIT_INSTR_OFFSETS
	.align		4
.L_46:
        /*0068*/ 	.byte	0x04, 0x1c
        /*006a*/ 	.short	(.L_48 - .L_47)


	//   ....[0]....
.L_47:
        /*006c*/ 	.word	0x00000290


	//----- nvinfo : EIATTR_CBANK_PARAM_SIZE
	.align		4
.L_48:
        /*0070*/ 	.byte	0x03, 0x19
        /*0072*/ 	.short	0x0020


	//----- nvinfo : EIATTR_PARAM_CBANK
	.align		4
        /*0074*/ 	.byte	0x04, 0x0a
        /*0076*/ 	.short	(.L_50 - .L_49)
	.align		4
.L_49:
        /*0078*/ 	.word	index@(.nv.constant0._Z20calculatePNN40KernelPdidS_)
        /*007c*/ 	.short	0x0380
        /*007e*/ 	.short	0x0020


	//----- nvinfo : EIATTR_SW_WAR
	.align		4
.L_50:
        /*0080*/ 	.byte	0x04, 0x36
        /*0082*/ 	.short	(.L_52 - .L_51)
.L_51:
        /*0084*/ 	.word	0x00000008
.L_52:


//--------------------- .nv.info._Z14cudaDiffKernelPKdiPd --------------------------
	.section	.nv.info._Z14cudaDiffKernelPKdiPd,"",@"SHT_CUDA_INFO"
	.sectionflags	@""
	.align	4


	//----- nvinfo : EIATTR_CUDA_API_VERSION
	.align		4
        /*0000*/ 	.byte	0x04, 0x37
        /*0002*/ 	.short	(.L_54 - .L_53)
.L_53:
        /*0004*/ 	.word	0x00000082


	//----- nvinfo : EIATTR_KPARAM_INFO
	.align		4
.L_54:
        /*0008*/ 	.byte	0x04, 0x17
        /*000a*/ 	.short	(.L_56 - .L_55)
.L_55:
        /*000c*/ 	.word	0x00000000
        /*0010*/ 	.short	0x0002
        /*0012*/ 	.short	0x0010
        /*0014*/ 	.byte	0x00, 0xf5, 0x21, 0x00


	//----- nvinfo : EIATTR_KPARAM_INFO
	.align		4
.L_56:
        /*0018*/ 	.byte	0x04, 0x17
        /*001a*/ 	.short	(.L_58 - .L_57)
.L_57:
        /*001c*/ 	.word	0x00000000
        /*0020*/ 	.short	0x0001
        /*0022*/ 	.short	0x0008
        /*0024*/ 	.byte	0x00, 0xf0, 0x11, 0x00


	//----- nvinfo : EIATTR_KPARAM_INFO
	.align		4
.L_58:
        /*0028*/ 	.byte	0x04, 0x17
        /*002a*/ 	.short	(.L_60 - .L_59)
.L_59:
        /*002c*/ 	.word	0x00000000
        /*0030*/ 	.short	0x0000
        /*0032*/ 	.short	0x0000
        /*0034*/ 	.byte	0x00, 0xf5, 0x21, 0x00


	//----- nvinfo : EIATTR_SPARSE_MMA_MASK
	.align		4
.L_60:
        /*0038*/ 	.byte	0x03, 0x50
        /*003a*/ 	.short	0x0000


	//----- nvinfo : EIATTR_MAXREG_COUNT
	.align		4
        /*003c*/ 	.byte	0x03, 0x1b
        /*003e*/ 	.short	0x00ff


	//----- nvinfo : EIATTR_MERCURY_ISA_VERSION
	.align		4
        /*0040*/ 	.byte	0x03, 0x5f
        /*0042*/ 	.short	0x0101


	//----- nvinfo : EIATTR_VRC_CTA_INIT_COUNT
	.align		4
        /*0044*/ 	.byte	0x02, 0x4a
	.zero		1
	.zero		1


	//----- nvinfo : EIATTR_EXIT_INSTR_OFFSETS
	.align		4
        /*0048*/ 	.byte	0x04, 0x1c
        /*004a*/ 	.short	(.L_62 - .L_61)


	//   ....[0]....
.L_61:
        /*004c*/ 	.word	0x00000080


	//   ....[1]....
        /*0050*/ 	.word	0x00000120


	//----- nvinfo : EIATTR_CBANK_PARAM_SIZE
	.align		4
.L_62:
        /*0054*/ 	.byte	0x03, 0x19
        /*0056*/ 	.short	0x0018


	//----- nvinfo : EIATTR_PARAM_CBANK
	.align		4
        /*0058*/ 	.byte	0x04, 0x0a
        /*005a*/ 	.short	(.L_64 - .L_63)
	.align		4
.L_63:
        /*005c*/ 	.word	index@(.nv.constant0._Z14cudaDiffKernelPKdiPd)
        /*0060*/ 	.short	0x0380
        /*0062*/ 	.short	0x0018


	//----- nvinfo : EIATTR_SW_WAR
	.align		4
.L_64:
        /*0064*/ 	.byte	0x04, 0x36
        /*0066*/ 	.short	(.L_66 - .L_65)
.L_65:
        /*0068*/ 	.word	0x00000008
.L_66:


//--------------------- .nv.callgraph             --------------------------
	.section	.nv.callgraph,"",@"SHT_CUDA_CALLGRAPH"
	.align	4
	.sectionentsize	8
	.align		4
        /*0000*/ 	.word	0x00000000
	.align		4
        /*0004*/ 	.word	0xffffffff
	.align		4
        /*0008*/ 	.word	index@(_Z20calculatePNN40KernelPdidS_)
	.align		4
        /*000c*/ 	.word	index@(vprintf)
	.align		4
        /*0010*/ 	.word	0x00000000
	.align		4
        /*0014*/ 	.word	0xfffffffe
	.align		4
        /*0018*/ 	.word	0x00000000
	.align		4
        /*001c*/ 	.word	0xfffffffd
	.align		4
        /*0020*/ 	.word	0x00000000
	.align		4
        /*0024*/ 	.word	0xfffffffc


//--------------------- .nv.constant4             --------------------------
	.section	.nv.constant4,"a",@progbits
	.align	8
	.align		8
.nv.constant4:
        /*0000*/ 	.dword	$str
	.align		8
        /*0008*/ 	.dword	vprintf


//--------------------- .text._Z15reductionKernelPdiS_ --------------------------
	.section	.text._Z15reductionKernelPdiS_,"ax",@progbits
	.align	128
        .global         _Z15reductionKernelPdiS_
        .type           _Z15reductionKernelPdiS_,@function
        .size           _Z15reductionKernelPdiS_,(.L_x_6 - _Z15reductionKernelPdiS_)
        .other          _Z15reductionKernelPdiS_,@"STO_CUDA_ENTRY STV_DEFAULT"
_Z15reductionKernelPdiS_:
.text._Z15reductionKernelPdiS_:
[----:B------:R-:W-:Y:S01]  /*0000*/  LDC R1, c[0x0][0x37c] ;  /* 0x0000df00ff017b82 */ /* 0x000fe20000000800 */
[----:B------:R-:W0:Y:S07]  /*0010*/  S2R R6, SR_TID.X ;  /* 0x0000000000067919 */ /* 0x000e2e0000002100 */
[----:B------:R-:W0:Y:S01]  /*0020*/  S2UR UR4, SR_CTAID.X ;  /* 0x00000000000479c3 */ /* 0x000e220000002500 */
[----:B------:R-:W1:Y:S01]  /*0030*/  LDCU UR5, c[0x0][0x388] ;  /* 0x00007100ff0577ac */ /* 0x000e620008000800 */
[----:B------:R-:W-:Y:S01]  /*0040*/  CS2R R2, SRZ ;  /* 0x0000000000027805 */ /* 0x000fe2000001ff00 */
[----:B------:R-:W2:Y:S05]  /*0050*/  LDCU.64 UR8, c[0x0][0x358] ;  /* 0x00006b00ff0877ac */ /* 0x000eaa0008000a00 */
[----:B------:R-:W0:Y:S02]  /*0060*/  LDC R9, c[0x0][0x360] ;  /* 0x0000d800ff097b82 */ /* 0x000e240000000800 */
[----:B0-----:R-:W-:-:S05]  /*0070*/  IMAD R7, R9, UR4, R6 ;  /* 0x0000000409077c24 */ /* 0x001fca000f8e0206 */
[----:B-1----:R-:W-:-:S13]  /*0080*/  ISETP.GE.AND P0, PT, R7, UR5, PT ;  /* 0x0000000507007c0c */ /* 0x002fda000bf06270 */
[----:B------:R-:W0:Y:S02]  /*0090*/  @!P0 LDC.64 R4, c[0x0][0x380] ;  /* 0x0000e000ff048b82 */ /* 0x000e240000000a00 */
[----:B0-----:R-:W-:-:S05]  /*00a0*/  @!P0 IMAD.WIDE R4, R7, 0x8, R4 ;  /* 0x0000000807048825 */ /* 0x001fca00078e0204 */
[----:B--2---:R-:W2:Y:S01]  /*00b0*/  @!P0 LDG.E.64 R2, desc[UR8][R4.64] ;  /* 0x0000000804028981 */ /* 0x004ea2000c1e1b00 */
[----:B------:R-:W0:Y:S01]  /*00c0*/  S2UR UR5, SR_CgaCtaId ;  /* 0x00000000000579c3 */ /* 0x000e220000008800 */
[----:B------:R-:W-:Y:S01]  /*00d0*/  UMOV UR4, 0x400 ;  /* 0x0000040000047882 */ /* 0x000fe20000000000 */
[----:B------:R-:W-:Y:S02]  /*00e0*/  ISETP.GE.U32.AND P1, PT, R9, 0x2, PT ;  /* 0x000000020900780c */ /* 0x000fe40003f26070 */
[----:B------:R-:W-:Y:S01]  /*00f0*/  ISETP.NE.AND P0, PT, R6, RZ, PT ;  /* 0x000000ff0600720c */ /* 0x000fe20003f05270 */
[----:B0-----:R-:W-:-:S06]  /*0100*/  ULEA UR4, UR5, UR4, 0x18 ;  /* 0x0000000405047291 */ /* 0x001fcc000f8ec0ff */
[----:B------:R-:W-:-:S05]  /*0110*/  LEA R7, R6, UR4, 0x3 ;  /* 0x0000000406077c11 */ /* 0x000fca000f8e18ff */
[----:B--2---:R0:W-:Y:S01]  /*0120*/  STS.64 [R7], R2 ;  /* 0x0000000207007388 */ /* 0x0041e20000000a00 */
[----:B------:R-:W-:Y:S06]  /*0130*/  BAR.SYNC.DEFER_BLOCKING 0x0 ;  /* 0x0000000000007b1d */ /* 0x000fec0000010000 */
[----:B------:R-:W-:Y:S05]  /*0140*/  @!P1 BRA `(.L_x_0) ;  /* 0x00000000003c9947 */ /* 0x000fea0003800000 */
[----:B------:R-:W-:-:S05]  /*0150*/  UMOV UR5, 0x1 ;  /* 0x0000000100057882 */ /* 0x000fca0000000000 */
.L_x_1:
[----:B------:R-:W-:-:S06]  /*0160*/  USHF.L.U32 UR6, UR5, 0x1, URZ ;  /* 0x0000000105067899 */ /* 0x000fcc00080006ff */
[----:B0-----:R-:W-:-:S05]  /*0170*/  IMAD R2, R6, UR6, RZ ;  /* 0x0000000606027c24 */ /* 0x001fca000f8e02ff */
[----:B------:R-:W-:-:S13]  /*0180*/  ISETP.GE.U32.AND P1, PT, R2, R9, PT ;  /* 0x000000090200720c */ /* 0x000fda0003f26070 */
[C---:B------:R-:W-:Y:S01]  /*0190*/  @!P1 VIADD R0, R2.reuse, UR5 ;  /* 0x0000000502009c36 */ /* 0x040fe20008000000 */
[----:B------:R-:W-:Y:S01]  /*01a0*/  @!P1 LEA R7, R2, UR4, 0x3 ;  /* 0x0000000402079c11 */ /* 0x000fe2000f8e18ff */
[----:B------:R-:W-:-:S03]  /*01b0*/  UMOV UR5, UR6 ;  /* 0x0000000600057c82 */ /* 0x000fc60008000000 */
[----:B------:R-:W-:Y:S01]  /*01c0*/  @!P1 LEA R0, R0, UR4, 0x3 ;  /* 0x0000000400009c11 */ /* 0x000fe2000f8e18ff */
[----:B------:R-:W-:Y:S04]  /*01d0*/  @!P1 LDS.64 R4, [R7] ;  /* 0x0000000007049984 */ /* 0x000fe80000000a00 */
[----:B------:R-:W0:Y:S02]  /*01e0*/  @!P1 LDS.64 R2, [R0] ;  /* 0x0000000000029984 */ /* 0x000e240000000a00 */
[----:B0-----:R-:W-:-:S07]  /*01f0*/  @!P1 DADD R2, R2, R4 ;  /* 0x0000000002029229 */ /* 0x001fce0000000004 */
[----:B------:R1:W-:Y:S01]  /*0200*/  @!P1 STS.64 [R7], R2 ;  /* 0x0000000207009388 */ /* 0x0003e20000000a00 */
[----:B------:R-:W-:Y:S01]  /*0210*/  BAR.SYNC.DEFER_BLOCKING 0x0 ;  /* 0x0000000000007b1d */ /* 0x000fe20000010000 */
[----:B------:R-:W-:-:S13]  /*0220*/  ISETP.LE.U32.AND P1, PT, R9, UR6, PT ;  /* 0x0000000609007c0c */ /* 0x000fda000bf23070 */
[----:B-1----:R-:W-:Y:S05]  /*0230*/  @!P1 BRA `(.L_x_1) ;  /* 0xfffffffc00c89947 */ /* 0x002fea000383ffff */
.L_x_0:
[----:B------:R-:W-:Y:S05]  /*0240*/  @P0 EXIT ;  /* 0x000000000000094d */ /* 0x000fea0003800000 */
[----:B------:R-:W1:Y:S01]  /*0250*/  S2UR UR5, SR_CgaCtaId ;  /* 0x00000000000579c3 */ /* 0x000e620000008800 */
[----:B------:R-:W-:-:S07]  /*0260*/  UMOV UR4, 0x400 ;  /* 0x0000040000047882 */ /* 0x000fce0000000000 */
[----:B------:R-:W2:Y:S01]  /*0270*/  LDC.64 R4, c[0x0][0x390] ;  /* 0x0000e400ff047b82 */ /* 0x000ea20000000a00 */
[----:B-1----:R-:W-:-:S09]  /*0280*/  ULEA UR4, UR5, UR4, 0x18 ;  /* 0x0000000405047291 */ /* 0x002fd2000f8ec0ff */
[----:B0-----:R-:W2:Y:S04]  /*0290*/  LDS.64 R2, [UR4] ;  /* 0x00000004ff027984 */ /* 0x001ea80008000a00 */
[----:B--2---:R-:W-:Y:S01]  /*02a0*/  REDG.E.ADD.64.STRONG.GPU desc[UR8][R4.64], R2 ;  /* 0x000000020400798e */ /* 0x004fe2000c12e508 */
[----:B------:R-:W-:Y:S05]  /*02b0*/  EXIT ;  /* 0x000000000000794d */ /* 0x000fea0003800000 */
.L_x_2:
[----:B------:R-:W-:-:S00]  /*02c0*/  BRA `(.L_x_2) ;  /* 0xfffffffc00fc7947 */ /* 0x000fc0000383ffff */
[----:B------:R-:W-:-:S00]  /*02d0*/  NOP ;  /* 0x0000000000007918 */ /* 0x000fc00000000000 */
        /* <DEDUP_REMOVED lines=10> */
.L_x_6:


//--------------------- .text._Z20calculatePNN40KernelPdidS_ --------------------------
	.section	.text._Z20calculatePNN40KernelPdidS_,"ax",@progbits
	.align	128
        .global         _Z20calculatePNN40KernelPdidS_
        .type           _Z20calculatePNN40KernelPdidS_,@function
        .size           _Z20calculatePNN40KernelPdidS_,(.L_x_7 - _Z20calculatePNN40KernelPdidS_)
        .other          _Z20calculatePNN40KernelPdidS_,@"STO_CUDA_ENTRY STV_DEFAULT"
_Z20calculatePNN40KernelPdidS_:
.text._Z20calculatePNN40KernelPdidS_:
[----:B------:R-:W0:Y:S01]  /*0000*/  LDC R1, c[0x0][0x37c] ;  /* 0x0000df00ff017b82 */ /* 0x000e220000000800 */
[----:B------:R-:W1:Y:S01]  /*0010*/  S2R R2, SR_TID.X ;  /* 0x0000000000027919 */ /* 0x000e620000002100 */
[----:B------:R-:W2:Y:S06]  /*0020*/  LDCU UR6, c[0x0][0x2fc] ;  /* 0x00005f80ff0677ac */ /* 0x000eac0008000800 */
[----:B------:R-:W1:Y:S01]  /*0030*/  S2UR UR5, SR_CTAID.X ;  /* 0x00000000000579c3 */ /* 0x000e620000002500 */
[----:B0-----:R-:W-:Y:S01]  /*0040*/  VIADD R1, R1, 0xffffffe0 ;  /* 0xffffffe001017836 */ /* 0x001fe20000000000 */
[----:B------:R-:W0:Y:S06]  /*0050*/  LDCU UR4, c[0x0][0x388] ;  /* 0x00007100ff0477ac */ /* 0x000e2c0008000800 */
[----:B------:R-:W3:Y:S08]  /*0060*/  LDC.64 R4, c[0x0][0x380] ;  /* 0x0000e000ff047b82 */ /* 0x000ef00000000a00 */
[----:B------:R-:W4:Y:S08]  /*0070*/  LDC.64 R12, c[0x0][0x390] ;  /* 0x0000e400ff0c7b82 */ /* 0x000f300000000a00 */
[----:B------:R-:W5:Y:S01]  /*0080*/  LDC.64 R14, c[0x0][0x398] ;  /* 0x0000e600ff0e7b82 */ /* 0x000f620000000a00 */
[----:B0-----:R-:W-:Y:S01]  /*0090*/  UIADD3 UR4, UPT, UPT, UR4, -0x1, URZ ;  /* 0xffffffff04047890 */ /* 0x001fe2000fffe0ff */
[----:B------:R-:W-:Y:S01]  /*00a0*/  MOV R0, 0x8 ;  /* 0x0000000800007802 */ /* 0x000fe20000000f00 */
[----:B------:R-:W0:Y:S05]  /*00b0*/  LDCU.64 UR8, c[0x4][URZ] ;  /* 0x01000000ff0877ac */ /* 0x000e2a0008000a00 */
[----:B------:R-:W1:Y:S02]  /*00c0*/  LDC R3, c[0x0][0x360] ;  /* 0x0000d800ff037b82 */ /* 0x000e640000000800 */
[----:B-1----:R-:W-:-:S04]  /*00d0*/  IMAD R2, R3, UR5, R2 ;  /* 0x0000000503027c24 */ /* 0x002fc8000f8e0202 */
[C---:B---3--:R-:W-:Y:S01]  /*00e0*/  IMAD.WIDE R4, R2.reuse, 0x8, R4 ;  /* 0x0000000802047825 */ /* 0x048fe200078e0204 */
[----:B------:R-:W-:Y:S01]  /*00f0*/  ISETP.GE.AND P1, PT, R2, UR4, PT ;  /* 0x0000000402007c0c */ /* 0x000fe2000bf26270 */
[----:B------:R-:W1:-:S12]  /*0100*/  LDCU.64 UR4, c[0x0][0x358] ;  /* 0x00006b00ff0477ac */ /* 0x000e580008000a00 */
[----:B------:R-:W3:Y:S01]  /*0110*/  @P1 LDC.64 R6, c[0x0][0x398] ;  /* 0x0000e600ff061b82 */ /* 0x000ee20000000a00 */
[----:B-1----:R-:W2:Y:S01]  /*0120*/  @!P1 LDG.E.64 R10, desc[UR4][R4.64] ;  /* 0x00000004040a9981 */ /* 0x002ea2000c1e1b00 */
[----:B---3--:R-:W-:-:S05]  /*0130*/  @P1 IMAD.WIDE R6, R2, 0x8, R6 ;  /* 0x0000000802061825 */ /* 0x008fca00078e0206 */
[----:B------:R-:W3:Y:S01]  /*0140*/  @P1 LDG.E.64 R8, desc[UR4][R6.64] ;  /* 0x0000000406081981 */ /* 0x000ee2000c1e1b00 */
[----:B-----5:R-:W-:Y:S01]  /*0150*/  @!P1 IMAD.WIDE R14, R2, 0x8, R14 ;  /* 0x00000008020e9825 */ /* 0x020fe200078e020e */
[----:B--2---:R-:W-:-:S08]  /*0160*/  @!P1 DMUL R10, |R10|, 1000 ;  /* 0x408f40000a0a9828 */ /* 0x004fd00000000200 */
[----:B----4-:R-:W-:-:S06]  /*0170*/  @!P1 DSETP.GT.AND P0, PT, R10, R12, PT ;  /* 0x0000000c0a00922a */ /* 0x010fcc0003f04000 */
[----:B------:R-:W-:Y:S01]  /*0180*/  @!P1 FSEL R9, RZ, 1.875, !P0 ;  /* 0x3ff00000ff099808 */ /* 0x000fe20004000000 */
[----:B------:R-:W-:-:S05]  /*0190*/  @!P1 IMAD.MOV.U32 R8, RZ, RZ, RZ ;  /* 0x000000ffff089224 */ /* 0x000fca00078e00ff */
[----:B------:R1:W-:Y:S04]  /*01a0*/  @!P1 STG.E.64 desc[UR4][R14.64], R8 ;  /* 0x000000080e009986 */ /* 0x0003e8000c101b04 */
[----:B------:R0:W2:Y:S01]  /*01b0*/  LDG.E.64 R10, desc[UR4][R4.64] ;  /* 0x00000004040a7981 */ /* 0x0000a2000c1e1b00 */
[----:B------:R-:W-:Y:S01]  /*01c0*/  MOV R3, R2 ;  /* 0x0000000200037202 */ /* 0x000fe20000000f00 */
[----:B------:R-:W4:Y:S01]  /*01d0*/  LDCU UR4, c[0x0][0x2f8] ;  /* 0x00005f00ff0477ac */ /* 0x000f220008000800 */
[----:B------:R1:W1:Y:S01]  /*01e0*/  LDC.64 R12, c[0x4][R0] ;  /* 0x01000000000c7b82 */ /* 0x0002620000000a00 */
[----:B------:R1:W-:Y:S04]  /*01f0*/  STL [R1+0x10], R2 ;  /* 0x0000100201007387 */ /* 0x0003e80000100800 */
[----:B------:R1:W-:Y:S01]  /*0200*/  STL.64 [R1], R2 ;  /* 0x0000000201007387 */ /* 0x0003e20000100a00 */
[----:B0-----:R-:W-:Y:S01]  /*0210*/  IMAD.U32 R4, RZ, RZ, UR8 ;  /* 0x00000008ff047e24 */ /* 0x001fe2000f8e00ff */
[----:B------:R-:W-:-:S02]  /*0220*/  MOV R5, UR9 ;  /* 0x0000000900057c02 */ /* 0x000fc40008000f00 */
[----:B---3--:R0:W-:Y:S01]  /*0230*/  STL.64 [R1+0x18], R8 ;  /* 0x0000180801007387 */ /* 0x0081e20000100a00 */
[----:B----4-:R-:W-:-:S04]  /*0240*/  IADD3 R6, P0, PT, R1, UR4, RZ ;  /* 0x0000000401067c10 */ /* 0x010fc8000ff1e0ff */
[----:B------:R-:W-:Y:S01]  /*0250*/  IADD3.X R7, PT, PT, RZ, UR6, RZ, P0, !PT ;  /* 0x00000006ff077c10 */ /* 0x000fe200087fe4ff */
[----:B-12---:R0:W-:Y:S08]  /*0260*/  STL.64 [R1+0x8], R10 ;  /* 0x0000080a01007387 */ /* 0x0061f00000100a00 */
[----:B------:R-:W-:-:S07]  /*0270*/  LEPC R20, `(.L_x_3) ;  /* 0x000000001014794e */ /* 0x000fce0000000000 */
[----:B0-----:R-:W-:Y:S05]  /*0280*/  CALL.ABS.NOINC R12 ;  /* 0x000000000c007343 */ /* 0x001fea0003c00000 */
.L_x_3:
[----:B------:R-:W-:Y:S05]  /*0290*/  EXIT ;  /* 0x000000000000794d */ /* 0x000fea0003800000 */
.L_x_4:
        /* <DEDUP_REMOVED lines=14> */
.L_x_7:


//--------------------- .text._Z14cudaDiffKernelPKdiPd --------------------------
	.section	.text._Z14cudaDiffKernelPKdiPd,"ax",@progbits
	.align	128
        .global         _Z14cudaDiffKernelPKdiPd
        .type           _Z14cudaDiffKernelPKdiPd,@function
        .size           _Z14cudaDiffKernelPKdiPd,(.L_x_8 - _Z14cudaDiffKernelPKdiPd)
        .other          _Z14cudaDiffKernelPKdiPd,@"STO_CUDA_ENTRY STV_DEFAULT"
_Z14cudaDiffKernelPKdiPd:
.text._Z14cudaDiffKernelPKdiPd:
[----:B------:R-:W-:Y:S01]  /*0000*/  LDC R1, c[0x0][0x37c] ;  /* 0x0000df00ff017b82 */ /* 0x000fe20000000800 */
[----:B------:R-:W0:Y:S07]  /*0010*/  S2R R11, SR_TID.X ;  /* 0x00000000000b7919 */ /* 0x000e2e0000002100 */
[----:B------:R-:W0:Y:S01]  /*0020*/  S2UR UR5, SR_CTAID.X ;  /* 0x00000000000579c3 */ /* 0x000e220000002500 */
[----:B------:R-:W1:Y:S07]  /*0030*/  LDCU UR4, c[0x0][0x388] ;  /* 0x00007100ff0477ac */ /* 0x000e6e0008000800 */
[----:B------:R-:W0:Y:S01]  /*0040*/  LDC R0, c[0x0][0x360] ;  /* 0x0000d800ff007b82 */ /* 0x000e220000000800 */
[----:B-1----:R-:W-:Y:S01]  /*0050*/  UIADD3 UR4, UPT, UPT, UR4, -0x1, URZ ;  /* 0xffffffff04047890 */ /* 0x002fe2000fffe0ff */
[----:B0-----:R-:W-:-:S05]  /*0060*/  IMAD R11, R0, UR5, R11 ;  /* 0x00000005000b7c24 */ /* 0x001fca000f8e020b */
[----:B------:R-:W-:-:S13]  /*0070*/  ISETP.GE.AND P0, PT, R11, UR4, PT ;  /* 0x000000040b007c0c */ /* 0x000fda000bf06270 */
[----:B------:R-:W-:Y:S05]  /*0080*/  @P0 EXIT ;  /* 0x000000000000094d */ /* 0x000fea0003800000 */
[----:B------:R-:W0:Y:S01]  /*0090*/  LDC.64 R2, c[0x0][0x380] ;  /* 0x0000e000ff027b82 */ /* 0x000e220000000a00 */
[----:B------:R-:W1:Y:S07]  /*00a0*/  LDCU.64 UR4, c[0x0][0x358] ;  /* 0x00006b00ff0477ac */ /* 0x000e6e0008000a00 */
[----:B------:R-:W2:Y:S01]  /*00b0*/  LDC.64 R8, c[0x0][0x390] ;  /* 0x0000e400ff087b82 */ /* 0x000ea20000000a00 */
[----:B0-----:R-:W-:-:S05]  /*00c0*/  IMAD.WIDE R2, R11, 0x8, R2 ;  /* 0x000000080b027825 */ /* 0x001fca00078e0202 */
[----:B-1----:R-:W3:Y:S04]  /*00d0*/  LDG.E.64 R4, desc[UR4][R2.64+0x8] ;  /* 0x0000080402047981 */ /* 0x002ee8000c1e1b00 */
[----:B------:R-:W3:Y:S02]  /*00e0*/  LDG.E.64 R6, desc[UR4][R2.64] ;  /* 0x0000000402067981 */ /* 0x000ee4000c1e1b00 */
[----:B---3--:R-:W-:Y:S01]  /*00f0*/  DADD R4, R4, -R6 ;  /* 0x0000000004047229 */ /* 0x008fe20000000806 */
[----:B--2---:R-:W-:-:S06]  /*0100*/  IMAD.WIDE R6, R11, 0x8, R8 ;  /* 0x000000080b067825 */ /* 0x004fcc00078e0208 */
[----:B------:R-:W-:Y:S01]  /*0110*/  STG.E.64 desc[UR4][R6.64], R4 ;  /* 0x0000000406007986 */ /* 0x000fe2000c101b04 */
[----:B------:R-:W-:Y:S05]  /*0120*/  EXIT ;  /* 0x000000000000794d */ /* 0x000fea0003800000 */
.L_x_5:
        /* <DEDUP_REMOVED lines=13> */
.L_x_8:


//--------------------- .nv.global.init           --------------------------
	.section	.nv.global.init,"aw",@progbits
.nv.global.init:
	.type		$str,@object
	.size		$str,(.L_0 - $str)
$str:
        /*0000*/ 	.byte	0x54, 0x68, 0x72, 0x65, 0x61, 0x64, 0x20, 0x25, 0x64, 0x3a, 0x20, 0x44, 0x79, 0x5b, 0x25, 0x64
        /*0010*/ 	.byte	0x5d, 0x20, 0x3d, 0x20, 0x25, 0x66, 0x2c, 0x20, 0x70, 0x6e, 0x6e, 0x34, 0x30, 0x5b, 0x25, 0x64
        /*0020*/ 	.byte	0x5d, 0x20, 0x3d, 0x20, 0x25, 0x66, 0x0a, 0x00
.L_0:


//--------------------- .nv.shared._Z15reductionKernelPdiS_ --------------------------
	.section	.nv.shared._Z15reductionKernelPdiS_,"aw",@nobits
	.sectionflags	@""
	.align	16
	.zero		1024


//--------------------- .nv.shared.reserved.0     --------------------------
	.section	.nv.shared.reserved.0,"aw",@nobits
	.weak		__nv_reservedSMEM_offset_0_alias
	.size		__nv_reservedSMEM_offset_0_alias, 0, 64
	.other		__nv_reservedSMEM_offset_0_alias,@"STO_CUDA_RESERVED_SHARED STV_DEFAULT"
__nv_reservedSMEM_offset_0_alias:
	.zero		0
	.zero		64


//--------------------- .nv.shared._Z20calculatePNN40KernelPdidS_ --------------------------
	.section	.nv.shared._Z20calculatePNN40KernelPdidS_,"aw",@nobits
	.sectionflags	@""
	.align	16
	.zero		1024


//--------------------- .nv.shared._Z14cudaDiffKernelPKdiPd --------------------------
	.section	.nv.shared._Z14cudaDiffKernelPKdiPd,"aw",@nobits
	.sectionflags	@""
	.align	16
	.zero		1024


//--------------------- .nv.constant0._Z15reductionKernelPdiS_ --------------------------
	.section	.nv.constant0._Z15reductionKernelPdiS_,"a",@progbits
	.sectionflags	@""
	.align	4
.nv.constant0._Z15reductionKernelPdiS_:
	.zero		920


//--------------------- .nv.constant0._Z20calculatePNN40KernelPdidS_ --------------------------
	.section	.nv.constant0._Z20calculatePNN40KernelPdidS_,"a",@progbits
	.sectionflags	@""
	.align	4
.nv.constant0._Z20calculatePNN40KernelPdidS_:
	.zero		928


//--------------------- .nv.constant0._Z14cudaDiffKernelPKdiPd --------------------------
	.section	.nv.constant0._Z14cudaDiffKernelPKdiPd,"a",@progbits
	.sectionflags	@""
	.align	4
.nv.constant0._Z14cudaDiffKernelPKdiPd:
	.zero		920


//--------------------- SYMBOLS --------------------------

	.type		.nv.reservedSmem.offset0,@object
	.size		.nv.reservedSmem.offset0,0x4
	.type		.nv.reservedSmem.cap,@object
	.size		.nv.reservedSmem.cap,0x4
	.type		vprintf,@function
